//
// Generated by NVIDIA NVVM Compiler
//
// Compiler Build ID: CL-36424714
// Cuda compilation tools, release 13.0, V13.0.88
// Based on NVVM 20.0.0
//

.version 9.0
.target sm_100
.address_size 64

	// .globl	_Z21matrix_add_vectorizedPK6float4S1_PS_i

.visible .entry _Z21matrix_add_vectorizedPK6float4S1_PS_i(
	.param .u64 .ptr .align 1 _Z21matrix_add_vectorizedPK6float4S1_PS_i_param_0,
	.param .u64 .ptr .align 1 _Z21matrix_add_vectorizedPK6float4S1_PS_i_param_1,
	.param .u64 .ptr .align 1 _Z21matrix_add_vectorizedPK6float4S1_PS_i_param_2,
	.param .u32 _Z21matrix_add_vectorizedPK6float4S1_PS_i_param_3
)
{
	.reg .pred 	%p<2>;
	.reg .b32 	%r<6>;
	.reg .b32 	%f<13>;
	.reg .b64 	%rd<11>;

	ld.param.u64 	%rd1, [_Z21matrix_add_vectorizedPK6float4S1_PS_i_param_0];
	ld.param.u64 	%rd2, [_Z21matrix_add_vectorizedPK6float4S1_PS_i_param_1];
	ld.param.u64 	%rd3, [_Z21matrix_add_vectorizedPK6float4S1_PS_i_param_2];
	ld.param.u32 	%r2, [_Z21matrix_add_vectorizedPK6float4S1_PS_i_param_3];
	mov.u32 	%r3, %ctaid.x;
	mov.u32 	%r4, %ntid.x;
	mov.u32 	%r5, %tid.x;
	mad.lo.s32 	%r1, %r3, %r4, %r5;
	setp.ge.s32 	%p1, %r1, %r2;
	@%p1 bra 	$L__BB0_2;
	cvta.to.global.u64 	%rd4, %rd1;
	cvta.to.global.u64 	%rd5, %rd2;
	cvta.to.global.u64 	%rd6, %rd3;
	mul.wide.s32 	%rd7, %r1, 16;
	add.s64 	%rd8, %rd4, %rd7;
	ld.global.v4.f32 	{%f1, %f2, %f3, %f4}, [%rd8];
	add.s64 	%rd9, %rd5, %rd7;
	ld.global.v4.f32 	{%f5, %f6, %f7, %f8}, [%rd9];
	add.f32 	%f9, %f1, %f5;
	add.f32 	%f10, %f2, %f6;
	add.f32 	%f11, %f3, %f7;
	add.f32 	%f12, %f4, %f8;
	add.s64 	%rd10, %rd6, %rd7;
	st.global.v4.f32 	[%rd10], {%f9, %f10, %f11, %f12};
$L__BB0_2:
	ret;

}
	// .globl	_Z17matrix_add_scalarPKfS0_Pfi
.visible .entry _Z17matrix_add_scalarPKfS0_Pfi(
	.param .u64 .ptr .align 1 _Z17matrix_add_scalarPKfS0_Pfi_param_0,
	.param .u64 .ptr .align 1 _Z17matrix_add_scalarPKfS0_Pfi_param_1,
	.param .u64 .ptr .align 1 _Z17matrix_add_scalarPKfS0_Pfi_param_2,
	.param .u32 _Z17matrix_add_scalarPKfS0_Pfi_param_3
)
{
	.reg .pred 	%p<2>;
	.reg .b32 	%r<6>;
	.reg .b32 	%f<4>;
	.reg .b64 	%rd<11>;

	ld.param.u64 	%rd1, [_Z17matrix_add_scalarPKfS0_Pfi_param_0];
	ld.param.u64 	%rd2, [_Z17matrix_add_scalarPKfS0_Pfi_param_1];
	ld.param.u64 	%rd3, [_Z17matrix_add_scalarPKfS0_Pfi_param_2];
	ld.param.u32 	%r2, [_Z17matrix_add_scalarPKfS0_Pfi_param_3];
	mov.u32 	%r3, %ctaid.x;
	mov.u32 	%r4, %ntid.x;
	mov.u32 	%r5, %tid.x;
	mad.lo.s32 	%r1, %r3, %r4, %r5;
	setp.ge.s32 	%p1, %r1, %r2;
	@%p1 bra 	$L__BB1_2;
	cvta.to.global.u64 	%rd4, %rd1;
	cvta.to.global.u64 	%rd5, %rd2;
	cvta.to.global.u64 	%rd6, %rd3;
	mul.wide.s32 	%rd7, %r1, 4;
	add.s64 	%rd8, %rd4, %rd7;
	ld.global.f32 	%f1, [%rd8];
	add.s64 	%rd9, %rd5, %rd7;
	ld.global.f32 	%f2, [%rd9];
	add.f32 	%f3, %f1, %f2;
	add.s64 	%rd10, %rd6, %rd7;
	st.global.f32 	[%rd10], %f3;
$L__BB1_2:
	ret;

}


// ===== COMPILED SASS (sm_100) =====

	.target	sm_100

	.elftype	@"ET_EXEC"


//--------------------- .note.nv.tkinfo           --------------------------
	.section	.note.nv.tkinfo,"",@"SHT_NOTE"
	.sectionflags	@"SHF_NOTE_NV_TKINFO"
	.tkinfo
        /*0018*/ 	.word	0x00000002
        /*0030*/ 	.string	""
        /*0030*/ 	.string	"ptxas"
        /*0030*/ 	.string	"Cuda compilation tools, release 13.0, V13.0.88"
        /*0030*/ 	.string	"Build cuda_13.0.r13.0/compiler.36424714_0"
        /*0030*/ 	.string	"-arch sm_100 -m 64 "



//--------------------- .note.nv.cuinfo           --------------------------
	.section	.note.nv.cuinfo,"",@"SHT_NOTE"
	.sectionflags	@"SHF_NOTE_NV_CUINFO"
        /*0018*/ 	.short	0x0002
        /*001a*/ 	.short	0x0064
        /*001c*/ 	.short	0x0082
	.zero		2


//--------------------- .nv.info                  --------------------------
	.section	.nv.info,"",@"SHT_CUDA_INFO"
	.align	4


	//----- nvinfo : EIATTR_REGCOUNT
	.align		4
        /*0000*/ 	.byte	0x04, 0x2f
        /*0002*/ 	.short	(.L_1 - .L_0)
	.align		4
.L_0:
        /*0004*/ 	.word	index@(_Z21matrix_add_vectorizedPK6float4S1_PS_i)
        /*0008*/ 	.word	0x00000016


	//----- nvinfo : EIATTR_FRAME_SIZE
	.align		4
.L_1:
        /*000c*/ 	.byte	0x04, 0x11
        /*000e*/ 	.short	(.L_3 - .L_2)
	.align		4
.L_2:
        /*0010*/ 	.word	index@(_Z21matrix_add_vectorizedPK6float4S1_PS_i)
        /*0014*/ 	.word	0x00000000


	//----- nvinfo : EIATTR_REGCOUNT
	.align		4
.L_3:
        /*0018*/ 	.byte	0x04, 0x2f
        /*001a*/ 	.short	(.L_5 - .L_4)
	.align		4
.L_4:
        /*001c*/ 	.word	index@(_Z17matrix_add_scalarPKfS0_Pfi)
        /*0020*/ 	.word	0x0000000c


	//----- nvinfo : EIATTR_FRAME_SIZE
	.align		4
.L_5:
        /*0024*/ 	.byte	0x04, 0x11
        /*0026*/ 	.short	(.L_7 - .L_6)
	.align		4
.L_6:
        /*0028*/ 	.word	index@(_Z17matrix_add_scalarPKfS0_Pfi)
        /*002c*/ 	.word	0x00000000


	//----- nvinfo : EIATTR_MIN_STACK_SIZE
	.align		4
.L_7:
        /*0030*/ 	.byte	0x04, 0x12
        /*0032*/ 	.short	(.L_9 - .L_8)
	.align		4
.L_8:
        /*0034*/ 	.word	index@(_Z17matrix_add_scalarPKfS0_Pfi)
        /*0038*/ 	.word	0x00000000


	//----- nvinfo : EIATTR_MIN_STACK_SIZE
	.align		4
.L_9:
        /*003c*/ 	.byte	0x04, 0x12
        /*003e*/ 	.short	(.L_11 - .L_10)
	.align		4
.L_10:
        /*0040*/ 	.word	index@(_Z21matrix_add_vectorizedPK6float4S1_PS_i)
        /*0044*/ 	.word	0x00000000
.L_11:


//--------------------- .nv.compat                --------------------------
	.section	.nv.compat,"",@"SHT_CUDA_COMPAT_INFO"
	.align	4
        /*0000*/ 	.byte	0x02, 0x09, 0x00, 0x00, 0x02, 0x02, 0x01, 0x00, 0x02, 0x05, 0x05, 0x00, 0x03, 0x07, 0x01, 0x01
        /*0010*/ 	.byte	0x02, 0x03, 0x00, 0x00, 0x02, 0x06, 0x01, 0x00, 0x04, 0x0b, 0x08, 0x00, 0x09, 0x00, 0x00, 0x00
        /*0020*/ 	.byte	0x00, 0x00, 0x00, 0x00


//--------------------- .nv.info._Z17matrix_add_scalarPKfS0_Pfi --------------------------
	.section	.nv.info._Z17matrix_add_scalarPKfS0_Pfi,"",@"SHT_CUDA_INFO"
	.sectionflags	@""
	.align	4


	//----- nvinfo : EIATTR_CUDA_API_VERSION
	.align		4
        /*0000*/ 	.byte	0x04, 0x37
        /*0002*/ 	.short	(.L_13 - .L_12)
.L_12:
        /*0004*/ 	.word	0x00000082


	//----- nvinfo : EIATTR_KPARAM_INFO
	.align		4
.L_13:
        /*0008*/ 	.byte	0x04, 0x17
        /*000a*/ 	.short	(.L_15 - .L_14)
.L_14:
        /*000c*/ 	.word	0x00000000
        /*0010*/ 	.short	0x0003
        /*0012*/ 	.short	0x0018
        /*0014*/ 	.byte	0x00, 0xf0, 0x11, 0x00


	//----- nvinfo : EIATTR_KPARAM_INFO
	.align		4
.L_15:
        /*0018*/ 	.byte	0x04, 0x17
        /*001a*/ 	.short	(.L_17 - .L_16)
.L_16:
        /*001c*/ 	.word	0x00000000
        /*0020*/ 	.short	0x0002
        /*0022*/ 	.short	0x0010
        /*0024*/ 	.byte	0x00, 0xf5, 0x21, 0x00


	//----- nvinfo : EIATTR_KPARAM_INFO
	.align		4
.L_17:
        /*0028*/ 	.byte	0x04, 0x17
        /*002a*/ 	.short	(.L_19 - .L_18)
.L_18:
        /*002c*/ 	.word	0x00000000
        /*0030*/ 	.short	0x0001
        /*0032*/ 	.short	0x0008
        /*0034*/ 	.byte	0x00, 0xf5, 0x21, 0x00


	//----- nvinfo : EIATTR_KPARAM_INFO
	.align		4
.L_19:
        /*0038*/ 	.byte	0x04, 0x17
        /*003a*/ 	.short	(.L_21 - .L_20)
.L_20:
        /*003c*/ 	.word	0x00000000
        /*0040*/ 	.short	0x0000
        /*0042*/ 	.short	0x0000
        /*0044*/ 	.byte	0x00, 0xf5, 0x21, 0x00


	//----- nvinfo : EIATTR_SPARSE_MMA_MASK
	.align		4
.L_21:
        /*0048*/ 	.byte	0x03, 0x50
        /*004a*/ 	.short	0x0000


	//----- nvinfo : EIATTR_MAXREG_COUNT
	.align		4
        /*004c*/ 	.byte	0x03, 0x1b
        /*004e*/ 	.short	0x00ff


	//----- nvinfo : EIATTR_MERCURY_ISA_VERSION
	.align		4
        /*0050*/ 	.byte	0x03, 0x5f
        /*0052*/ 	.short	0x0101


	//----- nvinfo : EIATTR_VRC_CTA_INIT_COUNT
	.align		4
        /*0054*/ 	.byte	0x02, 0x4a
	.zero		1
	.zero		1


	//----- nvinfo : EIATTR_EXIT_INSTR_OFFSETS
	.align		4
        /*0058*/ 	.byte	0x04, 0x1c
        /*005a*/ 	.short	(.L_23 - .L_22)


	//   ....[0]....
.L_22:
        /*005c*/ 	.word	0x00000070


	//   ....[1]....
        /*0060*/ 	.word	0x00000130


	//----- nvinfo : EIATTR_CBANK_PARAM_SIZE
	.align		4
.L_23:
        /*0064*/ 	.byte	0x03, 0x19
        /*0066*/ 	.short	0x001c


	//----- nvinfo : EIATTR_PARAM_CBANK
	.align		4
        /*0068*/ 	.byte	0x04, 0x0a
        /*006a*/ 	.short	(.L_25 - .L_24)
	.align		4
.L_24:
        /*006c*/ 	.word	index@(.nv.constant0._Z17matrix_add_scalarPKfS0_Pfi)
        /*0070*/ 	.short	0x0380
        /*0072*/ 	.short	0x001c


	//----- nvinfo : EIATTR_SW_WAR
	.align		4
.L_25:
        /*0074*/ 	.byte	0x04, 0x36
        /*0076*/ 	.short	(.L_27 - .L_26)
.L_26:
        /*0078*/ 	.word	0x00000008
.L_27:


//--------------------- .nv.info._Z21matrix_add_vectorizedPK6float4S1_PS_i --------------------------
	.section	.nv.info._Z21matrix_add_vectorizedPK6float4S1_PS_i,"",@"SHT_CUDA_INFO"
	.sectionflags	@""
	.align	4


	//----- nvinfo : EIATTR_CUDA_API_VERSION
	.align		4
        /*0000*/ 	.byte	0x04, 0x37
        /*0002*/ 	.short	(.L_29 - .L_28)
.L_28:
        /*0004*/ 	.word	0x00000082


	//----- nvinfo : EIATTR_KPARAM_INFO
	.align		4
.L_29:
        /*0008*/ 	.byte	0x04, 0x17
        /*000a*/ 	.short	(.L_31 - .L_30)
.L_30:
        /*000c*/ 	.word	0x00000000
        /*0010*/ 	.short	0x0003
        /*0012*/ 	.short	0x0018
        /*0014*/ 	.byte	0x00, 0xf0, 0x11, 0x00


	//----- nvinfo : EIATTR_KPARAM_INFO
	.align		4
.L_31:
        /*0018*/ 	.byte	0x04, 0x17
        /*001a*/ 	.short	(.L_33 - .L_32)
.L_32:
        /*001c*/ 	.word	0x00000000
        /*0020*/ 	.short	0x0002
        /*0022*/ 	.short	0x0010
        /*0024*/ 	.byte	0x00, 0xf5, 0x21, 0x00


	//----- nvinfo : EIATTR_KPARAM_INFO
	.align		4
.L_33:
        /*0028*/ 	.byte	0x04, 0x17
        /*002a*/ 	.short	(.L_35 - .L_34)
.L_34:
        /*002c*/ 	.word	0x00000000
        /*0030*/ 	.short	0x0001
        /*0032*/ 	.short	0x0008
        /*0034*/ 	.byte	0x00, 0xf5, 0x21, 0x00


	//----- nvinfo : EIATTR_KPARAM_INFO
	.align		4
.L_35:
        /*0038*/ 	.byte	0x04, 0x17
        /*003a*/ 	.short	(.L_37 - .L_36)
.L_36:
        /*003c*/ 	.word	0x00000000
        /*0040*/ 	.short	0x0000
        /*0042*/ 	.short	0x0000
        /*0044*/ 	.byte	0x00, 0xf5, 0x21, 0x00


	//----- nvinfo : EIATTR_SPARSE_MMA_MASK
	.align		4
.L_37:
        /*0048*/ 	.byte	0x03, 0x50
        /*004a*/ 	.short	0x0000


	//----- nvinfo : EIATTR_MAXREG_COUNT
	.align		4
        /*004c*/ 	.byte	0x03, 0x1b
        /*004e*/ 	.short	0x00ff


	//----- nvinfo : EIATTR_MERCURY_ISA_VERSION
	.align		4
        /*0050*/ 	.byte	0x03, 0x5f
        /*0052*/ 	.short	0x0101


	//----- nvinfo : EIATTR_VRC_CTA_INIT_COUNT
	.align		4
        /*0054*/ 	.byte	0x02, 0x4a
	.zero		1
	.zero		1


	//----- nvinfo : EIATTR_EXIT_INSTR_OFFSETS
	.align		4
        /*0058*/ 	.byte	0x04, 0x1c
        /*005a*/ 	.short	(.L_39 - .L_38)


	//   ....[0]....
.L_38:
        /*005c*/ 	.word	0x00000070


	//   ....[1]....
        /*0060*/ 	.word	0x00000160


	//----- nvinfo : EIATTR_CBANK_PARAM_SIZE
	.align		4
.L_39:
        /*0064*/ 	.byte	0x03, 0x19
        /*0066*/ 	.short	0x001c


	//----- nvinfo : EIATTR_PARAM_CBANK
	.align		4
        /*0068*/ 	.byte	0x04, 0x0a
        /*006a*/ 	.short	(.L_41 - .L_40)
	.align		4
.L_40:
        /*006c*/ 	.word	index@(.nv.constant0._Z21matrix_add_vectorizedPK6float4S1_PS_i)
        /*0070*/ 	.short	0x0380
        /*0072*/ 	.short	0x001c


	//----- nvinfo : EIATTR_SW_WAR
	.align		4
.L_41:
        /*0074*/ 	.byte	0x04, 0x36
        /*0076*/ 	.short	(.L_43 - .L_42)
.L_42:
        /*0078*/ 	.word	0x00000008
.L_43:


//--------------------- .nv.callgraph             --------------------------
	.section	.nv.callgraph,"",@"SHT_CUDA_CALLGRAPH"
	.align	4
	.sectionentsize	8
	.align		4
        /*0000*/ 	.word	0x00000000
	.align		4
        /*0004*/ 	.word	0xffffffff
	.align		4
        /*0008*/ 	.word	0x00000000
	.align		4
        /*000c*/ 	.word	0xfffffffe
	.align		4
        /*0010*/ 	.word	0x00000000
	.align		4
        /*0014*/ 	.word	0xfffffffd
	.align		4
        /*0018*/ 	.word	0x00000000
	.align		4
        /*001c*/ 	.word	0xfffffffc


//--------------------- .text._Z17matrix_add_scalarPKfS0_Pfi --------------------------
	.section	.text._Z17matrix_add_scalarPKfS0_Pfi,"ax",@progbits
	.align	128
        .global         _Z17matrix_add_scalarPKfS0_Pfi
        .type           _Z17matrix_add_scalarPKfS0_Pfi,@function
        .size           _Z17matrix_add_scalarPKfS0_Pfi,(.L_x_2 - _Z17matrix_add_scalarPKfS0_Pfi)
        .other          _Z17matrix_add_scalarPKfS0_Pfi,@"STO_CUDA_ENTRY STV_DEFAULT"
_Z17matrix_add_scalarPKfS0_Pfi:
.text._Z17matrix_add_scalarPKfS0_Pfi:
[----:B------:R-:W-:Y:S01]  /*0000*/  LDC R1, c[0x0][0x37c] ;  /* 0x0000df00ff017b82 */ /* 0x000fe20000000800 */
[----:B------:R-:W0:Y:S07]  /*0010*/  S2R R0, SR_TID.X ;  /* 0x0000000000007919 */ /* 0x000e2e0000002100 */
[----:B------:R-:W0:Y:S01]  /*0020*/  S2UR UR4, SR_CTAID.X ;  /* 0x00000000000479c3 */ /* 0x000e220000002500 */
[----:B------:R-:W1:Y:S07]  /*0030*/  LDCU UR5, c[0x0][0x398] ;  /* 0x00007300ff0577ac */ /* 0x000e6e0008000800 */
[----:B------:R-:W0:Y:S02]  /*0040*/  LDC R9, c[0x0][0x360] ;  /* 0x0000d800ff097b82 */ /* 0x000e240000000800 */
[----:B0-----:R-:W-:-:S05]  /*0050*/  IMAD R9, R9, UR4, R0 ;  /* 0x0000000409097c24 */ /* 0x001fca000f8e0200 */
[----:B-1----:R-:W-:-:S13]  /*0060*/  ISETP.GE.AND P0, PT, R9, UR5, PT ;  /* 0x0000000509007c0c */ /* 0x002fda000bf06270 */
[----:B------:R-:W-:Y:S05]  /*0070*/  @P0 EXIT ;  /* 0x000000000000094d */ /* 0x000fea0003800000 */
[----:B------:R-:W0:Y:S01]  /*0080*/  LDC.64 R2, c[0x0][0x380] ;  /* 0x0000e000ff027b82 */ /* 0x000e220000000a00 */
[----:B------:R-:W1:Y:S07]  /*0090*/  LDCU.64 UR4, c[0x0][0x358] ;  /* 0x00006b00ff0477ac */ /* 0x000e6e0008000a00 */
[----:B------:R-:W2:Y:S08]  /*00a0*/  LDC.64 R4, c[0x0][0x388] ;  /* 0x0000e200ff047b82 */ /* 0x000eb00000000a00 */
[----:B------:R-:W3:Y:S01]  /*00b0*/  LDC.64 R6, c[0x0][0x390] ;  /* 0x0000e400ff067b82 */ /* 0x000ee20000000a00 */
[----:B0-----:R-:W-:-:S06]  /*00c0*/  IMAD.WIDE R2, R9, 0x4, R2 ;  /* 0x0000000409027825 */ /* 0x001fcc00078e0202 */
[----:B-1----:R-:W4:Y:S01]  /*00d0*/  LDG.E R2, desc[UR4][R2.64] ;  /* 0x0000000402027981 */ /* 0x002f22000c1e1900 */
[----:B--2---:R-:W-:-:S06]  /*00e0*/  IMAD.WIDE R4, R9, 0x4, R4 ;  /* 0x0000000409047825 */ /* 0x004fcc00078e0204 */
[----:B------:R-:W4:Y:S01]  /*00f0*/  LDG.E R5, desc[UR4][R4.64] ;  /* 0x0000000404057981 */ /* 0x000f22000c1e1900 */
[----:B---3--:R-:W-:-:S04]  /*0100*/  IMAD.WIDE R6, R9, 0x4, R6 ;  /* 0x0000000409067825 */ /* 0x008fc800078e0206 */
[----:B----4-:R-:W-:-:S05]  /*0110*/  FADD R9, R2, R5 ;  /* 0x0000000502097221 */ /* 0x010fca0000000000 */
[----:B------:R-:W-:Y:S01]  /*0120*/  STG.E desc[UR4][R6.64], R9 ;  /* 0x0000000906007986 */ /* 0x000fe2000c101904 */
[----:B------:R-:W-:Y:S05]  /*0130*/  EXIT ;  /* 0x000000000000794d */ /* 0x000fea0003800000 */
.L_x_0:
[----:B------:R-:W-:-:S00]  /*0140*/  BRA `(.L_x_0) ;  /* 0xfffffffc00fc7947 */ /* 0x000fc0000383ffff */
[----:B------:R-:W-:-:S00]  /*0150*/  NOP ;  /* 0x0000000000007918 */ /* 0x000fc00000000000 */
        /* <DEDUP_REMOVED lines=10> */
.L_x_2:


//--------------------- .text._Z21matrix_add_vectorizedPK6float4S1_PS_i --------------------------
	.section	.text._Z21matrix_add_vectorizedPK6float4S1_PS_i,"ax",@progbits
	.align	128
        .global         _Z21matrix_add_vectorizedPK6float4S1_PS_i
        .type           _Z21matrix_add_vectorizedPK6float4S1_PS_i,@function
        .size           _Z21matrix_add_vectorizedPK6float4S1_PS_i,(.L_x_3 - _Z21matrix_add_vectorizedPK6float4S1_PS_i)
        .other          _Z21matrix_add_vectorizedPK6float4S1_PS_i,@"STO_CUDA_ENTRY STV_DEFAULT"
_Z21matrix_add_vectorizedPK6float4S1_PS_i:
.text._Z21matrix_add_vectorizedPK6float4S1_PS_i:
        /* <DEDUP_REMOVED lines=12> */
[----:B0-----:R-:W-:-:S05]  /*00c0*/  IMAD.WIDE R2, R9, 0x10, R2 ;  /* 0x0000001009027825 */ /* 0x001fca00078e0202 */
[----:B-1----:R-:W4:Y:S01]  /*00d0*/  LDG.E.128 R12, desc[UR4][R2.64] ;  /* 0x00000004020c7981 */ /* 0x002f22000c1e1d00 */
[----:B--2---:R-:W-:-:S05]  /*00e0*/  IMAD.WIDE R4, R9, 0x10, R4 ;  /* 0x0000001009047825 */ /* 0x004fca00078e0204 */
[----:B------:R-:W4:Y:S01]  /*00f0*/  LDG.E.128 R16, desc[UR4][R4.64] ;  /* 0x0000000404107981 */ /* 0x000f22000c1e1d00 */
[----:B---3--:R-:W-:-:S04]  /*0100*/  IMAD.WIDE R6, R9, 0x10, R6 ;  /* 0x0000001009067825 */ /* 0x008fc800078e0206 */
[----:B----4-:R-:W-:Y:S01]  /*0110*/  FADD R12, R12, R16 ;  /* 0x000000100c0c7221 */ /* 0x010fe20000000000 */
[----:B------:R-:W-:Y:S01]  /*0120*/  FADD R13, R13, R17 ;  /* 0x000000110d0d7221 */ /* 0x000fe20000000000 */
[----:B------:R-:W-:Y:S01]  /*0130*/  FADD R14, R14, R18 ;  /* 0x000000120e0e7221 */ /* 0x000fe20000000000 */
[----:B------:R-:W-:-:S05]  /*0140*/  FADD R15, R15, R19 ;  /* 0x000000130f0f7221 */ /* 0x000fca0000000000 */
[----:B------:R-:W-:Y:S01]  /*0150*/  STG.E.128 desc[UR4][R6.64], R12 ;  /* 0x0000000c06007986 */ /* 0x000fe2000c101d04 */
[----:B------:R-:W-:Y:S05]  /*0160*/  EXIT ;  /* 0x000000000000794d */ /* 0x000fea0003800000 */
.L_x_1:
        /* <DEDUP_REMOVED lines=9> */
.L_x_3:


//--------------------- .nv.shared.reserved.0     --------------------------
	.section	.nv.shared.reserved.0,"aw",@nobits
	.weak		__nv_reservedSMEM_offset_0_alias
	.size		__nv_reservedSMEM_offset_0_alias, 0, 64
	.other		__nv_reservedSMEM_offset_0_alias,@"STO_CUDA_RESERVED_SHARED STV_DEFAULT"
__nv_reservedSMEM_offset_0_alias:
	.zero		0
	.zero		64


//--------------------- .nv.constant0._Z17matrix_add_scalarPKfS0_Pfi --------------------------
	.section	.nv.constant0._Z17matrix_add_scalarPKfS0_Pfi,"a",@progbits
	.sectionflags	@""
	.align	4
.nv.constant0._Z17matrix_add_scalarPKfS0_Pfi:
	.zero		924


//--------------------- .nv.constant0._Z21matrix_add_vectorizedPK6float4S1_PS_i --------------------------
	.section	.nv.constant0._Z21matrix_add_vectorizedPK6float4S1_PS_i,"a",@progbits
	.sectionflags	@""
	.align	4
.nv.constant0._Z21matrix_add_vectorizedPK6float4S1_PS_i:
	.zero		924


//--------------------- SYMBOLS --------------------------

	.type		.nv.reservedSmem.offset0,@object
	.size		.nv.reservedSmem.offset0,0x4
